//
// Generated by NVIDIA NVVM Compiler
//
// Compiler Build ID: CL-36424714
// Cuda compilation tools, release 13.0, V13.0.88
// Based on NVVM 20.0.0
//

.version 9.0
.target sm_100
.address_size 64

	// .globl	_Z17kernelVerificadoriPiS_

.visible .entry _Z17kernelVerificadoriPiS_(
	.param .u32 _Z17kernelVerificadoriPiS__param_0,
	.param .u64 .ptr .align 1 _Z17kernelVerificadoriPiS__param_1,
	.param .u64 .ptr .align 1 _Z17kernelVerificadoriPiS__param_2
)
{
	.reg .pred 	%p<3>;
	.reg .b32 	%r<12>;
	.reg .b64 	%rd<8>;

	ld.param.u32 	%r5, [_Z17kernelVerificadoriPiS__param_0];
	ld.param.u64 	%rd3, [_Z17kernelVerificadoriPiS__param_1];
	ld.param.u64 	%rd4, [_Z17kernelVerificadoriPiS__param_2];
	mov.u32 	%r11, %tid.x;
	setp.ge.s32 	%p1, %r11, %r5;
	@%p1 bra 	$L__BB0_3;
	mov.u32 	%r2, %ntid.x;
	cvta.to.global.u64 	%rd1, %rd3;
	cvta.to.global.u64 	%rd2, %rd4;
$L__BB0_2:
	mul.wide.s32 	%rd5, %r11, 4;
	add.s64 	%rd6, %rd1, %rd5;
	ld.global.u32 	%r6, [%rd6];
	shr.u32 	%r7, %r6, 31;
	add.s32 	%r8, %r6, %r7;
	and.b32  	%r9, %r8, -2;
	sub.s32 	%r10, %r6, %r9;
	add.s64 	%rd7, %rd2, %rd5;
	st.global.u32 	[%rd7], %r10;
	add.s32 	%r11, %r11, %r2;
	setp.lt.s32 	%p2, %r11, %r5;
	@%p2 bra 	$L__BB0_2;
$L__BB0_3:
	ret;

}


// ===== COMPILED SASS (sm_100) =====

	.target	sm_100

	.elftype	@"ET_EXEC"


//--------------------- .note.nv.tkinfo           --------------------------
	.section	.note.nv.tkinfo,"",@"SHT_NOTE"
	.sectionflags	@"SHF_NOTE_NV_TKINFO"
	.tkinfo
        /*0018*/ 	.word	0x00000002
        /*0030*/ 	.string	""
        /*0030*/ 	.string	"ptxas"
        /*0030*/ 	.string	"Cuda compilation tools, release 13.0, V13.0.88"
        /*0030*/ 	.string	"Build cuda_13.0.r13.0/compiler.36424714_0"
        /*0030*/ 	.string	"-arch sm_100 -m 64 "



//--------------------- .note.nv.cuinfo           --------------------------
	.section	.note.nv.cuinfo,"",@"SHT_NOTE"
	.sectionflags	@"SHF_NOTE_NV_CUINFO"
        /*0018*/ 	.short	0x0002
        /*001a*/ 	.short	0x0064
        /*001c*/ 	.short	0x0082
	.zero		2


//--------------------- .nv.info                  --------------------------
	.section	.nv.info,"",@"SHT_CUDA_INFO"
	.align	4


	//----- nvinfo : EIATTR_REGCOUNT
	.align		4
        /*0000*/ 	.byte	0x04, 0x2f
        /*0002*/ 	.short	(.L_1 - .L_0)
	.align		4
.L_0:
        /*0004*/ 	.word	index@(_Z17kernelVerificadoriPiS_)
        /*0008*/ 	.word	0x00000010


	//----- nvinfo : EIATTR_FRAME_SIZE
	.align		4
.L_1:
        /*000c*/ 	.byte	0x04, 0x11
        /*000e*/ 	.short	(.L_3 - .L_2)
	.align		4
.L_2:
        /*0010*/ 	.word	index@(_Z17kernelVerificadoriPiS_)
        /*0014*/ 	.word	0x00000000


	//----- nvinfo : EIATTR_MIN_STACK_SIZE
	.align		4
.L_3:
        /*0018*/ 	.byte	0x04, 0x12
        /*001a*/ 	.short	(.L_5 - .L_4)
	.align		4
.L_4:
        /*001c*/ 	.word	index@(_Z17kernelVerificadoriPiS_)
        /*0020*/ 	.word	0x00000000
.L_5:


//--------------------- .nv.compat                --------------------------
	.section	.nv.compat,"",@"SHT_CUDA_COMPAT_INFO"
	.align	4
        /*0000*/ 	.byte	0x02, 0x09, 0x00, 0x00, 0x02, 0x02, 0x01, 0x00, 0x02, 0x05, 0x05, 0x00, 0x03, 0x07, 0x01, 0x01
        /*0010*/ 	.byte	0x02, 0x03, 0x00, 0x00, 0x02, 0x06, 0x01, 0x00, 0x04, 0x0b, 0x08, 0x00, 0x09, 0x00, 0x00, 0x00
        /*0020*/ 	.byte	0x00, 0x00, 0x00, 0x00


//--------------------- .nv.info._Z17kernelVerificadoriPiS_ --------------------------
	.section	.nv.info._Z17kernelVerificadoriPiS_,"",@"SHT_CUDA_INFO"
	.sectionflags	@""
	.align	4


	//----- nvinfo : EIATTR_CUDA_API_VERSION
	.align		4
        /*0000*/ 	.byte	0x04, 0x37
        /*0002*/ 	.short	(.L_7 - .L_6)
.L_6:
        /*0004*/ 	.word	0x00000082


	//----- nvinfo : EIATTR_KPARAM_INFO
	.align		4
.L_7:
        /*0008*/ 	.byte	0x04, 0x17
        /*000a*/ 	.short	(.L_9 - .L_8)
.L_8:
        /*000c*/ 	.word	0x00000000
        /*0010*/ 	.short	0x0002
        /*0012*/ 	.short	0x0010
        /*0014*/ 	.byte	0x00, 0xf5, 0x21, 0x00


	//----- nvinfo : EIATTR_KPARAM_INFO
	.align		4
.L_9:
        /*0018*/ 	.byte	0x04, 0x17
        /*001a*/ 	.short	(.L_11 - .L_10)
.L_10:
        /*001c*/ 	.word	0x00000000
        /*0020*/ 	.short	0x0001
        /*0022*/ 	.short	0x0008
        /*0024*/ 	.byte	0x00, 0xf5, 0x21, 0x00


	//----- nvinfo : EIATTR_KPARAM_INFO
	.align		4
.L_11:
        /*0028*/ 	.byte	0x04, 0x17
        /*002a*/ 	.short	(.L_13 - .L_12)
.L_12:
        /*002c*/ 	.word	0x00000000
        /*0030*/ 	.short	0x0000
        /*0032*/ 	.short	0x0000
        /*0034*/ 	.byte	0x00, 0xf0, 0x11, 0x00


	//----- nvinfo : EIATTR_SPARSE_MMA_MASK
	.align		4
.L_13:
        /*0038*/ 	.byte	0x03, 0x50
        /*003a*/ 	.short	0x0000


	//----- nvinfo : EIATTR_MAXREG_COUNT
	.align		4
        /*003c*/ 	.byte	0x03, 0x1b
        /*003e*/ 	.short	0x00ff


	//----- nvinfo : EIATTR_MERCURY_ISA_VERSION
	.align		4
        /*0040*/ 	.byte	0x03, 0x5f
        /*0042*/ 	.short	0x0101


	//----- nvinfo : EIATTR_VRC_CTA_INIT_COUNT
	.align		4
        /*0044*/ 	.byte	0x02, 0x4a
	.zero		1
	.zero		1


	//----- nvinfo : EIATTR_EXIT_INSTR_OFFSETS
	.align		4
        /*0048*/ 	.byte	0x04, 0x1c
        /*004a*/ 	.short	(.L_15 - .L_14)


	//   ....[0]....
.L_14:
        /*004c*/ 	.word	0x00000040


	//   ....[1]....
        /*0050*/ 	.word	0x00000130


	//----- nvinfo : EIATTR_CRS_STACK_SIZE
	.align		4
.L_15:
        /*0054*/ 	.byte	0x04, 0x1e
        /*0056*/ 	.short	(.L_17 - .L_16)
.L_16:
        /*0058*/ 	.word	0x00000000


	//----- nvinfo : EIATTR_CBANK_PARAM_SIZE
	.align		4
.L_17:
        /*005c*/ 	.byte	0x03, 0x19
        /*005e*/ 	.short	0x0018


	//----- nvinfo : EIATTR_PARAM_CBANK
	.align		4
        /*0060*/ 	.byte	0x04, 0x0a
        /*0062*/ 	.short	(.L_19 - .L_18)
	.align		4
.L_18:
        /*0064*/ 	.word	index@(.nv.constant0._Z17kernelVerificadoriPiS_)
        /*0068*/ 	.short	0x0380
        /*006a*/ 	.short	0x0018


	//----- nvinfo : EIATTR_SW_WAR
	.align		4
.L_19:
        /*006c*/ 	.byte	0x04, 0x36
        /*006e*/ 	.short	(.L_21 - .L_20)
.L_20:
        /*0070*/ 	.word	0x00000008
.L_21:


//--------------------- .nv.callgraph             --------------------------
	.section	.nv.callgraph,"",@"SHT_CUDA_CALLGRAPH"
	.align	4
	.sectionentsize	8
	.align		4
        /*0000*/ 	.word	0x00000000
	.align		4
        /*0004*/ 	.word	0xffffffff
	.align		4
        /*0008*/ 	.word	0x00000000
	.align		4
        /*000c*/ 	.word	0xfffffffe
	.align		4
        /*0010*/ 	.word	0x00000000
	.align		4
        /*0014*/ 	.word	0xfffffffd
	.align		4
        /*0018*/ 	.word	0x00000000
	.align		4
        /*001c*/ 	.word	0xfffffffc


//--------------------- .text._Z17kernelVerificadoriPiS_ --------------------------
	.section	.text._Z17kernelVerificadoriPiS_,"ax",@progbits
	.align	128
        .global         _Z17kernelVerificadoriPiS_
        .type           _Z17kernelVerificadoriPiS_,@function
        .size           _Z17kernelVerificadoriPiS_,(.L_x_2 - _Z17kernelVerificadoriPiS_)
        .other          _Z17kernelVerificadoriPiS_,@"STO_CUDA_ENTRY STV_DEFAULT"
_Z17kernelVerificadoriPiS_:
.text._Z17kernelVerificadoriPiS_:
[----:B------:R-:W-:Y:S01]  /*0000*/  LDC R1, c[0x0][0x37c] ;  /* 0x0000df00ff017b82 */ /* 0x000fe20000000800 */
[----:B------:R-:W0:Y:S01]  /*0010*/  S2R R11, SR_TID.X ;  /* 0x00000000000b7919 */ /* 0x000e220000002100 */
[----:B------:R-:W0:Y:S02]  /*0020*/  LDCU UR5, c[0x0][0x380] ;  /* 0x00007000ff0577ac */ /* 0x000e240008000800 */
[----:B0-----:R-:W-:-:S13]  /*0030*/  ISETP.GE.AND P0, PT, R11, UR5, PT ;  /* 0x000000050b007c0c */ /* 0x001fda000bf06270 */
[----:B------:R-:W-:Y:S05]  /*0040*/  @P0 EXIT ;  /* 0x000000000000094d */ /* 0x000fea0003800000 */
[----:B------:R-:W0:Y:S01]  /*0050*/  LDC.64 R6, c[0x0][0x388] ;  /* 0x0000e200ff067b82 */ /* 0x000e220000000a00 */
[----:B------:R-:W1:Y:S01]  /*0060*/  LDCU UR4, c[0x0][0x360] ;  /* 0x00006c00ff0477ac */ /* 0x000e620008000800 */
[----:B------:R-:W2:Y:S06]  /*0070*/  LDCU.64 UR6, c[0x0][0x358] ;  /* 0x00006b00ff0677ac */ /* 0x000eac0008000a00 */
[----:B------:R-:W3:Y:S02]  /*0080*/  LDC.64 R8, c[0x0][0x390] ;  /* 0x0000e400ff087b82 */ /* 0x000ee40000000a00 */
.L_x_0:
[----:B0-----:R-:W-:-:S06]  /*0090*/  IMAD.WIDE R2, R11, 0x4, R6 ;  /* 0x000000040b027825 */ /* 0x001fcc00078e0206 */
[----:B--2---:R-:W2:Y:S01]  /*00a0*/  LDG.E R2, desc[UR6][R2.64] ;  /* 0x0000000602027981 */ /* 0x004ea2000c1e1900 */
[----:B---34-:R-:W-:-:S04]  /*00b0*/  IMAD.WIDE R4, R11, 0x4, R8 ;  /* 0x000000040b047825 */ /* 0x018fc800078e0208 */
[----:B-1----:R-:W-:-:S05]  /*00c0*/  VIADD R11, R11, UR4 ;  /* 0x000000040b0b7c36 */ /* 0x002fca0008000000 */
[----:B------:R-:W-:Y:S02]  /*00d0*/  ISETP.GE.AND P0, PT, R11, UR5, PT ;  /* 0x000000050b007c0c */ /* 0x000fe4000bf06270 */
[----:B--2---:R-:W-:-:S04]  /*00e0*/  LEA.HI R0, R2, R2, RZ, 0x1 ;  /* 0x0000000202007211 */ /* 0x004fc800078f08ff */
[----:B------:R-:W-:-:S05]  /*00f0*/  LOP3.LUT R13, R0, 0xfffffffe, RZ, 0xc0, !PT ;  /* 0xfffffffe000d7812 */ /* 0x000fca00078ec0ff */
[----:B------:R-:W-:-:S05]  /*0100*/  IMAD.IADD R13, R2, 0x1, -R13 ;  /* 0x00000001020d7824 */ /* 0x000fca00078e0a0d */
[----:B------:R4:W-:Y:S01]  /*0110*/  STG.E desc[UR6][R4.64], R13 ;  /* 0x0000000d04007986 */ /* 0x0009e2000c101906 */
[----:B------:R-:W-:Y:S05]  /*0120*/  @!P0 BRA `(.L_x_0) ;  /* 0xfffffffc00d88947 */ /* 0x000fea000383ffff */
[----:B------:R-:W-:Y:S05]  /*0130*/  EXIT ;  /* 0x000000000000794d */ /* 0x000fea0003800000 */
.L_x_1:
[----:B------:R-:W-:-:S00]  /*0140*/  BRA `(.L_x_1) ;  /* 0xfffffffc00fc7947 */ /* 0x000fc0000383ffff */
[----:B------:R-:W-:-:S00]  /*0150*/  NOP ;  /* 0x0000000000007918 */ /* 0x000fc00000000000 */
        /* <DEDUP_REMOVED lines=10> */
.L_x_2:


//--------------------- .nv.shared.reserved.0     --------------------------
	.section	.nv.shared.reserved.0,"aw",@nobits
	.weak		__nv_reservedSMEM_offset_0_alias
	.size		__nv_reservedSMEM_offset_0_alias, 0, 64
	.other		__nv_reservedSMEM_offset_0_alias,@"STO_CUDA_RESERVED_SHARED STV_DEFAULT"
__nv_reservedSMEM_offset_0_alias:
	.zero		0
	.zero		64


//--------------------- .nv.constant0._Z17kernelVerificadoriPiS_ --------------------------
	.section	.nv.constant0._Z17kernelVerificadoriPiS_,"a",@progbits
	.sectionflags	@""
	.align	4
.nv.constant0._Z17kernelVerificadoriPiS_:
	.zero		920


//--------------------- SYMBOLS --------------------------

	.type		.nv.reservedSmem.offset0,@object
	.size		.nv.reservedSmem.offset0,0x4
